//
// Generated by NVIDIA NVVM Compiler
//
// Compiler Build ID: CL-36424714
// Cuda compilation tools, release 13.0, V13.0.88
// Based on NVVM 20.0.0
//

.version 9.0
.target sm_100
.address_size 64

	// .globl	_Z16add_const_kernelPcPKcc

.visible .entry _Z16add_const_kernelPcPKcc(
	.param .u64 .ptr .align 1 _Z16add_const_kernelPcPKcc_param_0,
	.param .u64 .ptr .align 1 _Z16add_const_kernelPcPKcc_param_1,
	.param .u8 _Z16add_const_kernelPcPKcc_param_2
)
{
	.reg .b16 	%rs<4>;
	.reg .b32 	%r<5>;
	.reg .b64 	%rd<8>;

	ld.param.u64 	%rd1, [_Z16add_const_kernelPcPKcc_param_0];
	ld.param.u64 	%rd2, [_Z16add_const_kernelPcPKcc_param_1];
	ld.param.s8 	%rs1, [_Z16add_const_kernelPcPKcc_param_2];
	cvta.to.global.u64 	%rd3, %rd1;
	cvta.to.global.u64 	%rd4, %rd2;
	mov.u32 	%r1, %ctaid.x;
	mov.u32 	%r2, %ntid.x;
	mov.u32 	%r3, %tid.x;
	mad.lo.s32 	%r4, %r1, %r2, %r3;
	cvt.u64.u32 	%rd5, %r4;
	add.s64 	%rd6, %rd4, %rd5;
	ld.global.u8 	%rs2, [%rd6];
	add.s16 	%rs3, %rs2, %rs1;
	add.s64 	%rd7, %rd3, %rd5;
	st.global.u8 	[%rd7], %rs3;
	ret;

}
	// .globl	_Z16sub_const_kernelPcPKcc
.visible .entry _Z16sub_const_kernelPcPKcc(
	.param .u64 .ptr .align 1 _Z16sub_const_kernelPcPKcc_param_0,
	.param .u64 .ptr .align 1 _Z16sub_const_kernelPcPKcc_param_1,
	.param .u8 _Z16sub_const_kernelPcPKcc_param_2
)
{
	.reg .b16 	%rs<4>;
	.reg .b32 	%r<5>;
	.reg .b64 	%rd<8>;

	ld.param.u64 	%rd1, [_Z16sub_const_kernelPcPKcc_param_0];
	ld.param.u64 	%rd2, [_Z16sub_const_kernelPcPKcc_param_1];
	ld.param.s8 	%rs1, [_Z16sub_const_kernelPcPKcc_param_2];
	cvta.to.global.u64 	%rd3, %rd1;
	cvta.to.global.u64 	%rd4, %rd2;
	mov.u32 	%r1, %ctaid.x;
	mov.u32 	%r2, %ntid.x;
	mov.u32 	%r3, %tid.x;
	mad.lo.s32 	%r4, %r1, %r2, %r3;
	cvt.u64.u32 	%rd5, %r4;
	add.s64 	%rd6, %rd4, %rd5;
	ld.global.u8 	%rs2, [%rd6];
	sub.s16 	%rs3, %rs2, %rs1;
	add.s64 	%rd7, %rd3, %rd5;
	st.global.u8 	[%rd7], %rs3;
	ret;

}


// ===== COMPILED SASS (sm_100) =====

	.target	sm_100

	.elftype	@"ET_EXEC"


//--------------------- .note.nv.tkinfo           --------------------------
	.section	.note.nv.tkinfo,"",@"SHT_NOTE"
	.sectionflags	@"SHF_NOTE_NV_TKINFO"
	.tkinfo
        /*0018*/ 	.word	0x00000002
        /*0030*/ 	.string	""
        /*0030*/ 	.string	"ptxas"
        /*0030*/ 	.string	"Cuda compilation tools, release 13.0, V13.0.88"
        /*0030*/ 	.string	"Build cuda_13.0.r13.0/compiler.36424714_0"
        /*0030*/ 	.string	"-arch sm_100 -m 64 "



//--------------------- .note.nv.cuinfo           --------------------------
	.section	.note.nv.cuinfo,"",@"SHT_NOTE"
	.sectionflags	@"SHF_NOTE_NV_CUINFO"
        /*0018*/ 	.short	0x0002
        /*001a*/ 	.short	0x0064
        /*001c*/ 	.short	0x0082
	.zero		2


//--------------------- .nv.info                  --------------------------
	.section	.nv.info,"",@"SHT_CUDA_INFO"
	.align	4


	//----- nvinfo : EIATTR_REGCOUNT
	.align		4
        /*0000*/ 	.byte	0x04, 0x2f
        /*0002*/ 	.short	(.L_1 - .L_0)
	.align		4
.L_0:
        /*0004*/ 	.word	index@(_Z16add_const_kernelPcPKcc)
        /*0008*/ 	.word	0x0000000a


	//----- nvinfo : EIATTR_FRAME_SIZE
	.align		4
.L_1:
        /*000c*/ 	.byte	0x04, 0x11
        /*000e*/ 	.short	(.L_3 - .L_2)
	.align		4
.L_2:
        /*0010*/ 	.word	index@(_Z16add_const_kernelPcPKcc)
        /*0014*/ 	.word	0x00000000


	//----- nvinfo : EIATTR_REGCOUNT
	.align		4
.L_3:
        /*0018*/ 	.byte	0x04, 0x2f
        /*001a*/ 	.short	(.L_5 - .L_4)
	.align		4
.L_4:
        /*001c*/ 	.word	index@(_Z16sub_const_kernelPcPKcc)
        /*0020*/ 	.word	0x0000000a


	//----- nvinfo : EIATTR_FRAME_SIZE
	.align		4
.L_5:
        /*0024*/ 	.byte	0x04, 0x11
        /*0026*/ 	.short	(.L_7 - .L_6)
	.align		4
.L_6:
        /*0028*/ 	.word	index@(_Z16sub_const_kernelPcPKcc)
        /*002c*/ 	.word	0x00000000


	//----- nvinfo : EIATTR_MIN_STACK_SIZE
	.align		4
.L_7:
        /*0030*/ 	.byte	0x04, 0x12
        /*0032*/ 	.short	(.L_9 - .L_8)
	.align		4
.L_8:
        /*0034*/ 	.word	index@(_Z16sub_const_kernelPcPKcc)
        /*0038*/ 	.word	0x00000000


	//----- nvinfo : EIATTR_MIN_STACK_SIZE
	.align		4
.L_9:
        /*003c*/ 	.byte	0x04, 0x12
        /*003e*/ 	.short	(.L_11 - .L_10)
	.align		4
.L_10:
        /*0040*/ 	.word	index@(_Z16add_const_kernelPcPKcc)
        /*0044*/ 	.word	0x00000000
.L_11:


//--------------------- .nv.compat                --------------------------
	.section	.nv.compat,"",@"SHT_CUDA_COMPAT_INFO"
	.align	4
        /*0000*/ 	.byte	0x02, 0x09, 0x00, 0x00, 0x02, 0x02, 0x01, 0x00, 0x02, 0x05, 0x05, 0x00, 0x03, 0x07, 0x01, 0x01
        /*0010*/ 	.byte	0x02, 0x03, 0x00, 0x00, 0x02, 0x06, 0x01, 0x00, 0x04, 0x0b, 0x08, 0x00, 0x09, 0x00, 0x00, 0x00
        /*0020*/ 	.byte	0x00, 0x00, 0x00, 0x00


//--------------------- .nv.info._Z16sub_const_kernelPcPKcc --------------------------
	.section	.nv.info._Z16sub_const_kernelPcPKcc,"",@"SHT_CUDA_INFO"
	.sectionflags	@""
	.align	4


	//----- nvinfo : EIATTR_CUDA_API_VERSION
	.align		4
        /*0000*/ 	.byte	0x04, 0x37
        /*0002*/ 	.short	(.L_13 - .L_12)
.L_12:
        /*0004*/ 	.word	0x00000082


	//----- nvinfo : EIATTR_KPARAM_INFO
	.align		4
.L_13:
        /*0008*/ 	.byte	0x04, 0x17
        /*000a*/ 	.short	(.L_15 - .L_14)
.L_14:
        /*000c*/ 	.word	0x00000000
        /*0010*/ 	.short	0x0002
        /*0012*/ 	.short	0x0010
        /*0014*/ 	.byte	0x00, 0xf0, 0x05, 0x00


	//----- nvinfo : EIATTR_KPARAM_INFO
	.align		4
.L_15:
        /*0018*/ 	.byte	0x04, 0x17
        /*001a*/ 	.short	(.L_17 - .L_16)
.L_16:
        /*001c*/ 	.word	0x00000000
        /*0020*/ 	.short	0x0001
        /*0022*/ 	.short	0x0008
        /*0024*/ 	.byte	0x00, 0xf5, 0x21, 0x00


	//----- nvinfo : EIATTR_KPARAM_INFO
	.align		4
.L_17:
        /*0028*/ 	.byte	0x04, 0x17
        /*002a*/ 	.short	(.L_19 - .L_18)
.L_18:
        /*002c*/ 	.word	0x00000000
        /*0030*/ 	.short	0x0000
        /*0032*/ 	.short	0x0000
        /*0034*/ 	.byte	0x00, 0xf5, 0x21, 0x00


	//----- nvinfo : EIATTR_SPARSE_MMA_MASK
	.align		4
.L_19:
        /*0038*/ 	.byte	0x03, 0x50
        /*003a*/ 	.short	0x0000


	//----- nvinfo : EIATTR_MAXREG_COUNT
	.align		4
        /*003c*/ 	.byte	0x03, 0x1b
        /*003e*/ 	.short	0x00ff


	//----- nvinfo : EIATTR_MERCURY_ISA_VERSION
	.align		4
        /*0040*/ 	.byte	0x03, 0x5f
        /*0042*/ 	.short	0x0101


	//----- nvinfo : EIATTR_VRC_CTA_INIT_COUNT
	.align		4
        /*0044*/ 	.byte	0x02, 0x4a
	.zero		1
	.zero		1


	//----- nvinfo : EIATTR_EXIT_INSTR_OFFSETS
	.align		4
        /*0048*/ 	.byte	0x04, 0x1c
        /*004a*/ 	.short	(.L_21 - .L_20)


	//   ....[0]....
.L_20:
        /*004c*/ 	.word	0x00000130


	//----- nvinfo : EIATTR_CBANK_PARAM_SIZE
	.align		4
.L_21:
        /*0050*/ 	.byte	0x03, 0x19
        /*0052*/ 	.short	0x0011


	//----- nvinfo : EIATTR_PARAM_CBANK
	.align		4
        /*0054*/ 	.byte	0x04, 0x0a
        /*0056*/ 	.short	(.L_23 - .L_22)
	.align		4
.L_22:
        /*0058*/ 	.word	index@(.nv.constant0._Z16sub_const_kernelPcPKcc)
        /*005c*/ 	.short	0x0380
        /*005e*/ 	.short	0x0011


	//----- nvinfo : EIATTR_SW_WAR
	.align		4
.L_23:
        /*0060*/ 	.byte	0x04, 0x36
        /*0062*/ 	.short	(.L_25 - .L_24)
.L_24:
        /*0064*/ 	.word	0x00000008
.L_25:


//--------------------- .nv.info._Z16add_const_kernelPcPKcc --------------------------
	.section	.nv.info._Z16add_const_kernelPcPKcc,"",@"SHT_CUDA_INFO"
	.sectionflags	@""
	.align	4


	//----- nvinfo : EIATTR_CUDA_API_VERSION
	.align		4
        /*0000*/ 	.byte	0x04, 0x37
        /*0002*/ 	.short	(.L_27 - .L_26)
.L_26:
        /*0004*/ 	.word	0x00000082


	//----- nvinfo : EIATTR_KPARAM_INFO
	.align		4
.L_27:
        /*0008*/ 	.byte	0x04, 0x17
        /*000a*/ 	.short	(.L_29 - .L_28)
.L_28:
        /*000c*/ 	.word	0x00000000
        /*0010*/ 	.short	0x0002
        /*0012*/ 	.short	0x0010
        /*0014*/ 	.byte	0x00, 0xf0, 0x05, 0x00


	//----- nvinfo : EIATTR_KPARAM_INFO
	.align		4
.L_29:
        /*0018*/ 	.byte	0x04, 0x17
        /*001a*/ 	.short	(.L_31 - .L_30)
.L_30:
        /*001c*/ 	.word	0x00000000
        /*0020*/ 	.short	0x0001
        /*0022*/ 	.short	0x0008
        /*0024*/ 	.byte	0x00, 0xf5, 0x21, 0x00


	//----- nvinfo : EIATTR_KPARAM_INFO
	.align		4
.L_31:
        /*0028*/ 	.byte	0x04, 0x17
        /*002a*/ 	.short	(.L_33 - .L_32)
.L_32:
        /*002c*/ 	.word	0x00000000
        /*0030*/ 	.short	0x0000
        /*0032*/ 	.short	0x0000
        /*0034*/ 	.byte	0x00, 0xf5, 0x21, 0x00


	//----- nvinfo : EIATTR_SPARSE_MMA_MASK
	.align		4
.L_33:
        /*0038*/ 	.byte	0x03, 0x50
        /*003a*/ 	.short	0x0000


	//----- nvinfo : EIATTR_MAXREG_COUNT
	.align		4
        /*003c*/ 	.byte	0x03, 0x1b
        /*003e*/ 	.short	0x00ff


	//----- nvinfo : EIATTR_MERCURY_ISA_VERSION
	.align		4
        /*0040*/ 	.byte	0x03, 0x5f
        /*0042*/ 	.short	0x0101


	//----- nvinfo : EIATTR_VRC_CTA_INIT_COUNT
	.align		4
        /*0044*/ 	.byte	0x02, 0x4a
	.zero		1
	.zero		1


	//----- nvinfo : EIATTR_EXIT_INSTR_OFFSETS
	.align		4
        /*0048*/ 	.byte	0x04, 0x1c
        /*004a*/ 	.short	(.L_35 - .L_34)


	//   ....[0]....
.L_34:
        /*004c*/ 	.word	0x00000110


	//----- nvinfo : EIATTR_CBANK_PARAM_SIZE
	.align		4
.L_35:
        /*0050*/ 	.byte	0x03, 0x19
        /*0052*/ 	.short	0x0011


	//----- nvinfo : EIATTR_PARAM_CBANK
	.align		4
        /*0054*/ 	.byte	0x04, 0x0a
        /*0056*/ 	.short	(.L_37 - .L_36)
	.align		4
.L_36:
        /*0058*/ 	.word	index@(.nv.constant0._Z16add_const_kernelPcPKcc)
        /*005c*/ 	.short	0x0380
        /*005e*/ 	.short	0x0011


	//----- nvinfo : EIATTR_SW_WAR
	.align		4
.L_37:
        /*0060*/ 	.byte	0x04, 0x36
        /*0062*/ 	.short	(.L_39 - .L_38)
.L_38:
        /*0064*/ 	.word	0x00000008
.L_39:


//--------------------- .nv.callgraph             --------------------------
	.section	.nv.callgraph,"",@"SHT_CUDA_CALLGRAPH"
	.align	4
	.sectionentsize	8
	.align		4
        /*0000*/ 	.word	0x00000000
	.align		4
        /*0004*/ 	.word	0xffffffff
	.align		4
        /*0008*/ 	.word	0x00000000
	.align		4
        /*000c*/ 	.word	0xfffffffe
	.align		4
        /*0010*/ 	.word	0x00000000
	.align		4
        /*0014*/ 	.word	0xfffffffd
	.align		4
        /*0018*/ 	.word	0x00000000
	.align		4
        /*001c*/ 	.word	0xfffffffc


//--------------------- .text._Z16sub_const_kernelPcPKcc --------------------------
	.section	.text._Z16sub_const_kernelPcPKcc,"ax",@progbits
	.align	128
        .global         _Z16sub_const_kernelPcPKcc
        .type           _Z16sub_const_kernelPcPKcc,@function
        .size           _Z16sub_const_kernelPcPKcc,(.L_x_2 - _Z16sub_const_kernelPcPKcc)
        .other          _Z16sub_const_kernelPcPKcc,@"STO_CUDA_ENTRY STV_DEFAULT"
_Z16sub_const_kernelPcPKcc:
.text._Z16sub_const_kernelPcPKcc:
[----:B------:R-:W-:Y:S01]  /*0000*/  LDC R1, c[0x0][0x37c] ;  /* 0x0000df00ff017b82 */ /* 0x000fe20000000800 */
[----:B------:R-:W0:Y:S07]  /*0010*/  S2R R3, SR_TID.X ;  /* 0x0000000000037919 */ /* 0x000e2e0000002100 */
[----:B------:R-:W0:Y:S01]  /*0020*/  S2UR UR4, SR_CTAID.X ;  /* 0x00000000000479c3 */ /* 0x000e220000002500 */
[----:B------:R-:W1:Y:S01]  /*0030*/  LDCU.128 UR8, c[0x0][0x380] ;  /* 0x00007000ff0877ac */ /* 0x000e620008000c00 */
[----:B------:R-:W2:Y:S06]  /*0040*/  LDCU.64 UR6, c[0x0][0x358] ;  /* 0x00006b00ff0677ac */ /* 0x000eac0008000a00 */
[----:B------:R-:W0:Y:S02]  /*0050*/  LDC R4, c[0x0][0x360] ;  /* 0x0000d800ff047b82 */ /* 0x000e240000000800 */
[----:B0-----:R-:W-:Y:S01]  /*0060*/  IMAD R4, R4, UR4, R3 ;  /* 0x0000000404047c24 */ /* 0x001fe2000f8e0203 */
[----:B------:R-:W0:Y:S04]  /*0070*/  LDCU.U8 UR4, c[0x0][0x390] ;  /* 0x00007200ff0477ac */ /* 0x000e280008000000 */
[----:B-1----:R-:W-:-:S05]  /*0080*/  IADD3 R2, P0, PT, R4, UR10, RZ ;  /* 0x0000000a04027c10 */ /* 0x002fca000ff1e0ff */
[----:B------:R-:W-:-:S05]  /*0090*/  IMAD.X R3, RZ, RZ, UR11, P0 ;  /* 0x0000000bff037e24 */ /* 0x000fca00080e06ff */
[----:B--2---:R-:W2:Y:S01]  /*00a0*/  LDG.E.U8 R2, desc[UR6][R2.64] ;  /* 0x0000000602027981 */ /* 0x004ea2000c1e1100 */
[----:B------:R-:W-:Y:S01]  /*00b0*/  IADD3 R4, P0, PT, R4, UR8, RZ ;  /* 0x0000000804047c10 */ /* 0x000fe2000ff1e0ff */
[----:B0-----:R-:W-:-:S03]  /*00c0*/  UPRMT UR4, UR4, 0x8880, URZ ;  /* 0x0000888004047896 */ /* 0x001fc600080000ff */
[----:B------:R-:W-:Y:S01]  /*00d0*/  IADD3.X R5, PT, PT, RZ, UR9, RZ, P0, !PT ;  /* 0x00000009ff057c10 */ /* 0x000fe200087fe4ff */
[----:B------:R-:W-:-:S04]  /*00e0*/  UPRMT UR4, UR4, 0x7710, URZ ;  /* 0x0000771004047896 */ /* 0x000fc800080000ff */
[----:B------:R-:W-:-:S04]  /*00f0*/  UIADD3 UR4, UPT, UPT, URZ, -UR4, URZ ;  /* 0x80000004ff047290 */ /* 0x000fc8000fffe0ff */
[----:B------:R-:W-:-:S06]  /*0100*/  UPRMT UR4, UR4, 0x7710, URZ ;  /* 0x0000771004047896 */ /* 0x000fcc00080000ff */
[----:B--2---:R-:W-:-:S05]  /*0110*/  VIADD R7, R2, UR4 ;  /* 0x0000000402077c36 */ /* 0x004fca0008000000 */
[----:B------:R-:W-:Y:S01]  /*0120*/  STG.E.U8 desc[UR6][R4.64], R7 ;  /* 0x0000000704007986 */ /* 0x000fe2000c101106 */
[----:B------:R-:W-:Y:S05]  /*0130*/  EXIT ;  /* 0x000000000000794d */ /* 0x000fea0003800000 */
.L_x_0:
[----:B------:R-:W-:-:S00]  /*0140*/  BRA `(.L_x_0) ;  /* 0xfffffffc00fc7947 */ /* 0x000fc0000383ffff */
[----:B------:R-:W-:-:S00]  /*0150*/  NOP ;  /* 0x0000000000007918 */ /* 0x000fc00000000000 */
        /* <DEDUP_REMOVED lines=10> */
.L_x_2:


//--------------------- .text._Z16add_const_kernelPcPKcc --------------------------
	.section	.text._Z16add_const_kernelPcPKcc,"ax",@progbits
	.align	128
        .global         _Z16add_const_kernelPcPKcc
        .type           _Z16add_const_kernelPcPKcc,@function
        .size           _Z16add_const_kernelPcPKcc,(.L_x_3 - _Z16add_const_kernelPcPKcc)
        .other          _Z16add_const_kernelPcPKcc,@"STO_CUDA_ENTRY STV_DEFAULT"
_Z16add_const_kernelPcPKcc:
.text._Z16add_const_kernelPcPKcc:
        /* <DEDUP_REMOVED lines=14> */
[----:B------:R-:W-:-:S06]  /*00e0*/  UPRMT UR4, UR4, 0x7710, URZ ;  /* 0x0000771004047896 */ /* 0x000fcc00080000ff */
[----:B--2---:R-:W-:-:S05]  /*00f0*/  VIADD R7, R2, UR4 ;  /* 0x0000000402077c36 */ /* 0x004fca0008000000 */
[----:B------:R-:W-:Y:S01]  /*0100*/  STG.E.U8 desc[UR6][R4.64], R7 ;  /* 0x0000000704007986 */ /* 0x000fe2000c101106 */
[----:B------:R-:W-:Y:S05]  /*0110*/  EXIT ;  /* 0x000000000000794d */ /* 0x000fea0003800000 */
.L_x_1:
        /* <DEDUP_REMOVED lines=14> */
.L_x_3:


//--------------------- .nv.shared.reserved.0     --------------------------
	.section	.nv.shared.reserved.0,"aw",@nobits
	.weak		__nv_reservedSMEM_offset_0_alias
	.size		__nv_reservedSMEM_offset_0_alias, 0, 64
	.other		__nv_reservedSMEM_offset_0_alias,@"STO_CUDA_RESERVED_SHARED STV_DEFAULT"
__nv_reservedSMEM_offset_0_alias:
	.zero		0
	.zero		64


//--------------------- .nv.constant0._Z16sub_const_kernelPcPKcc --------------------------
	.section	.nv.constant0._Z16sub_const_kernelPcPKcc,"a",@progbits
	.sectionflags	@""
	.align	4
.nv.constant0._Z16sub_const_kernelPcPKcc:
	.zero		913


//--------------------- .nv.constant0._Z16add_const_kernelPcPKcc --------------------------
	.section	.nv.constant0._Z16add_const_kernelPcPKcc,"a",@progbits
	.sectionflags	@""
	.align	4
.nv.constant0._Z16add_const_kernelPcPKcc:
	.zero		913


//--------------------- SYMBOLS --------------------------

	.type		.nv.reservedSmem.offset0,@object
	.size		.nv.reservedSmem.offset0,0x4
